//
// Generated by NVIDIA NVVM Compiler
//
// Compiler Build ID: CL-36424714
// Cuda compilation tools, release 13.0, V13.0.88
// Based on NVVM 20.0.0
//

.version 9.0
.target sm_100
.address_size 64

	// .globl	_Z16mandelbrotKernelPiiiddddi

.visible .entry _Z16mandelbrotKernelPiiiddddi(
	.param .u64 .ptr .align 1 _Z16mandelbrotKernelPiiiddddi_param_0,
	.param .u32 _Z16mandelbrotKernelPiiiddddi_param_1,
	.param .u32 _Z16mandelbrotKernelPiiiddddi_param_2,
	.param .f64 _Z16mandelbrotKernelPiiiddddi_param_3,
	.param .f64 _Z16mandelbrotKernelPiiiddddi_param_4,
	.param .f64 _Z16mandelbrotKernelPiiiddddi_param_5,
	.param .f64 _Z16mandelbrotKernelPiiiddddi_param_6,
	.param .u32 _Z16mandelbrotKernelPiiiddddi_param_7
)
{
	.reg .pred 	%p<8>;
	.reg .b32 	%r<28>;
	.reg .b64 	%rd<5>;
	.reg .b64 	%fd<33>;

	ld.param.u64 	%rd1, [_Z16mandelbrotKernelPiiiddddi_param_0];
	ld.param.u32 	%r7, [_Z16mandelbrotKernelPiiiddddi_param_1];
	ld.param.u32 	%r10, [_Z16mandelbrotKernelPiiiddddi_param_2];
	ld.param.f64 	%fd11, [_Z16mandelbrotKernelPiiiddddi_param_3];
	ld.param.f64 	%fd12, [_Z16mandelbrotKernelPiiiddddi_param_4];
	ld.param.f64 	%fd13, [_Z16mandelbrotKernelPiiiddddi_param_5];
	ld.param.f64 	%fd14, [_Z16mandelbrotKernelPiiiddddi_param_6];
	ld.param.u32 	%r9, [_Z16mandelbrotKernelPiiiddddi_param_7];
	mov.u32 	%r11, %ctaid.x;
	mov.u32 	%r12, %ntid.x;
	mov.u32 	%r13, %tid.x;
	mad.lo.s32 	%r1, %r11, %r12, %r13;
	mov.u32 	%r14, %ctaid.y;
	mov.u32 	%r15, %ntid.y;
	mov.u32 	%r16, %tid.y;
	mad.lo.s32 	%r17, %r14, %r15, %r16;
	setp.ge.s32 	%p1, %r1, %r7;
	setp.ge.s32 	%p2, %r17, %r10;
	or.pred  	%p3, %p1, %p2;
	@%p3 bra 	$L__BB0_6;
	cvt.rn.f64.s32 	%fd15, %r1;
	sub.f64 	%fd16, %fd13, %fd11;
	mul.f64 	%fd17, %fd16, %fd15;
	cvt.rn.f64.s32 	%fd18, %r7;
	div.rn.f64 	%fd19, %fd17, %fd18;
	add.f64 	%fd1, %fd11, %fd19;
	cvt.rn.f64.u32 	%fd20, %r17;
	sub.f64 	%fd21, %fd14, %fd12;
	mul.f64 	%fd22, %fd21, %fd20;
	cvt.rn.f64.u32 	%fd23, %r10;
	div.rn.f64 	%fd24, %fd22, %fd23;
	add.f64 	%fd2, %fd12, %fd24;
	setp.lt.s32 	%p4, %r9, 1;
	mov.b32 	%r27, 0;
	@%p4 bra 	$L__BB0_5;
	mov.b32 	%r26, 0;
	mov.f64 	%fd29, 0d0000000000000000;
	mov.f64 	%fd30, %fd29;
	mov.f64 	%fd31, %fd29;
	mov.f64 	%fd32, %fd29;
$L__BB0_3:
	sub.f64 	%fd26, %fd30, %fd29;
	add.f64 	%fd7, %fd1, %fd26;
	add.f64 	%fd27, %fd32, %fd32;
	fma.rn.f64 	%fd31, %fd27, %fd31, %fd2;
	add.s32 	%r26, %r26, 1;
	mul.f64 	%fd30, %fd7, %fd7;
	mul.f64 	%fd29, %fd31, %fd31;
	add.f64 	%fd28, %fd30, %fd29;
	setp.le.f64 	%p5, %fd28, 0d4010000000000000;
	setp.lt.s32 	%p6, %r26, %r9;
	and.pred  	%p7, %p5, %p6;
	mov.f64 	%fd32, %fd7;
	@%p7 bra 	$L__BB0_3;
	mul.hi.u32 	%r20, %r26, 1374389535;
	shr.u32 	%r27, %r20, 6;
$L__BB0_5:
	shl.b32 	%r21, %r27, 16;
	shl.b32 	%r22, %r27, 8;
	or.b32  	%r23, %r22, %r21;
	or.b32  	%r24, %r23, %r27;
	mad.lo.s32 	%r25, %r7, %r17, %r1;
	cvta.to.global.u64 	%rd2, %rd1;
	mul.wide.s32 	%rd3, %r25, 4;
	add.s64 	%rd4, %rd2, %rd3;
	st.global.u32 	[%rd4], %r24;
$L__BB0_6:
	ret;

}


// ===== COMPILED SASS (sm_100) =====

	.target	sm_100

	.elftype	@"ET_EXEC"


//--------------------- .note.nv.tkinfo           --------------------------
	.section	.note.nv.tkinfo,"",@"SHT_NOTE"
	.sectionflags	@"SHF_NOTE_NV_TKINFO"
	.tkinfo
        /*0018*/ 	.word	0x00000002
        /*0030*/ 	.string	""
        /*0030*/ 	.string	"ptxas"
        /*0030*/ 	.string	"Cuda compilation tools, release 13.0, V13.0.88"
        /*0030*/ 	.string	"Build cuda_13.0.r13.0/compiler.36424714_0"
        /*0030*/ 	.string	"-arch sm_100 -m 64 "



//--------------------- .note.nv.cuinfo           --------------------------
	.section	.note.nv.cuinfo,"",@"SHT_NOTE"
	.sectionflags	@"SHF_NOTE_NV_CUINFO"
        /*0018*/ 	.short	0x0002
        /*001a*/ 	.short	0x0064
        /*001c*/ 	.short	0x0082
	.zero		2


//--------------------- .nv.info                  --------------------------
	.section	.nv.info,"",@"SHT_CUDA_INFO"
	.align	4


	//----- nvinfo : EIATTR_REGCOUNT
	.align		4
        /*0000*/ 	.byte	0x04, 0x2f
        /*0002*/ 	.short	(.L_1 - .L_0)
	.align		4
.L_0:
        /*0004*/ 	.word	index@(_Z16mandelbrotKernelPiiiddddi)
        /*0008*/ 	.word	0x0000001c


	//----- nvinfo : EIATTR_FRAME_SIZE
	.align		4
.L_1:
        /*000c*/ 	.byte	0x04, 0x11
        /*000e*/ 	.short	(.L_3 - .L_2)
	.align		4
.L_2:
        /*0010*/ 	.word	index@($__internal_0_$__cuda_sm20_div_rn_f64_full)
        /*0014*/ 	.word	0x00000000


	//----- nvinfo : EIATTR_FRAME_SIZE
	.align		4
.L_3:
        /*0018*/ 	.byte	0x04, 0x11
        /*001a*/ 	.short	(.L_5 - .L_4)
	.align		4
.L_4:
        /*001c*/ 	.word	index@(_Z16mandelbrotKernelPiiiddddi)
        /*0020*/ 	.word	0x00000000


	//----- nvinfo : EIATTR_MIN_STACK_SIZE
	.align		4
.L_5:
        /*0024*/ 	.byte	0x04, 0x12
        /*0026*/ 	.short	(.L_7 - .L_6)
	.align		4
.L_6:
        /*0028*/ 	.word	index@(_Z16mandelbrotKernelPiiiddddi)
        /*002c*/ 	.word	0x00000000
.L_7:


//--------------------- .nv.compat                --------------------------
	.section	.nv.compat,"",@"SHT_CUDA_COMPAT_INFO"
	.align	4
        /*0000*/ 	.byte	0x02, 0x09, 0x00, 0x00, 0x02, 0x02, 0x01, 0x00, 0x02, 0x05, 0x05, 0x00, 0x03, 0x07, 0x01, 0x01
        /*0010*/ 	.byte	0x02, 0x03, 0x00, 0x00, 0x02, 0x06, 0x01, 0x00, 0x04, 0x0b, 0x08, 0x00, 0x01, 0x00, 0x00, 0x00
        /*0020*/ 	.byte	0x00, 0x00, 0x00, 0x00


//--------------------- .nv.info._Z16mandelbrotKernelPiiiddddi --------------------------
	.section	.nv.info._Z16mandelbrotKernelPiiiddddi,"",@"SHT_CUDA_INFO"
	.sectionflags	@""
	.align	4


	//----- nvinfo : EIATTR_CUDA_API_VERSION
	.align		4
        /*0000*/ 	.byte	0x04, 0x37
        /*0002*/ 	.short	(.L_9 - .L_8)
.L_8:
        /*0004*/ 	.word	0x00000082


	//----- nvinfo : EIATTR_KPARAM_INFO
	.align		4
.L_9:
        /*0008*/ 	.byte	0x04, 0x17
        /*000a*/ 	.short	(.L_11 - .L_10)
.L_10:
        /*000c*/ 	.word	0x00000000
        /*0010*/ 	.short	0x0007
        /*0012*/ 	.short	0x0030
        /*0014*/ 	.byte	0x00, 0xf0, 0x11, 0x00


	//----- nvinfo : EIATTR_KPARAM_INFO
	.align		4
.L_11:
        /*0018*/ 	.byte	0x04, 0x17
        /*001a*/ 	.short	(.L_13 - .L_12)
.L_12:
        /*001c*/ 	.word	0x00000000
        /*0020*/ 	.short	0x0006
        /*0022*/ 	.short	0x0028
        /*0024*/ 	.byte	0x00, 0xf0, 0x21, 0x00


	//----- nvinfo : EIATTR_KPARAM_INFO
	.align		4
.L_13:
        /*0028*/ 	.byte	0x04, 0x17
        /*002a*/ 	.short	(.L_15 - .L_14)
.L_14:
        /*002c*/ 	.word	0x00000000
        /*0030*/ 	.short	0x0005
        /*0032*/ 	.short	0x0020
        /*0034*/ 	.byte	0x00, 0xf0, 0x21, 0x00


	//----- nvinfo : EIATTR_KPARAM_INFO
	.align		4
.L_15:
        /*0038*/ 	.byte	0x04, 0x17
        /*003a*/ 	.short	(.L_17 - .L_16)
.L_16:
        /*003c*/ 	.word	0x00000000
        /*0040*/ 	.short	0x0004
        /*0042*/ 	.short	0x0018
        /*0044*/ 	.byte	0x00, 0xf0, 0x21, 0x00


	//----- nvinfo : EIATTR_KPARAM_INFO
	.align		4
.L_17:
        /*0048*/ 	.byte	0x04, 0x17
        /*004a*/ 	.short	(.L_19 - .L_18)
.L_18:
        /*004c*/ 	.word	0x00000000
        /*0050*/ 	.short	0x0003
        /*0052*/ 	.short	0x0010
        /*0054*/ 	.byte	0x00, 0xf0, 0x21, 0x00


	//----- nvinfo : EIATTR_KPARAM_INFO
	.align		4
.L_19:
        /*0058*/ 	.byte	0x04, 0x17
        /*005a*/ 	.short	(.L_21 - .L_20)
.L_20:
        /*005c*/ 	.word	0x00000000
        /*0060*/ 	.short	0x0002
        /*0062*/ 	.short	0x000c
        /*0064*/ 	.byte	0x00, 0xf0, 0x11, 0x00


	//----- nvinfo : EIATTR_KPARAM_INFO
	.align		4
.L_21:
        /*0068*/ 	.byte	0x04, 0x17
        /*006a*/ 	.short	(.L_23 - .L_22)
.L_22:
        /*006c*/ 	.word	0x00000000
        /*0070*/ 	.short	0x0001
        /*0072*/ 	.short	0x0008
        /*0074*/ 	.byte	0x00, 0xf0, 0x11, 0x00


	//----- nvinfo : EIATTR_KPARAM_INFO
	.align		4
.L_23:
        /*0078*/ 	.byte	0x04, 0x17
        /*007a*/ 	.short	(.L_25 - .L_24)
.L_24:
        /*007c*/ 	.word	0x00000000
        /*0080*/ 	.short	0x0000
        /*0082*/ 	.short	0x0000
        /*0084*/ 	.byte	0x00, 0xf5, 0x21, 0x00


	//----- nvinfo : EIATTR_SPARSE_MMA_MASK
	.align		4
.L_25:
        /*0088*/ 	.byte	0x03, 0x50
        /*008a*/ 	.short	0x0000


	//----- nvinfo : EIATTR_MAXREG_COUNT
	.align		4
        /*008c*/ 	.byte	0x03, 0x1b
        /*008e*/ 	.short	0x00ff


	//----- nvinfo : EIATTR_MERCURY_ISA_VERSION
	.align		4
        /*0090*/ 	.byte	0x03, 0x5f
        /*0092*/ 	.short	0x0101


	//----- nvinfo : EIATTR_VRC_CTA_INIT_COUNT
	.align		4
        /*0094*/ 	.byte	0x02, 0x4a
	.zero		1
	.zero		1


	//----- nvinfo : EIATTR_EXIT_INSTR_OFFSETS
	.align		4
        /*0098*/ 	.byte	0x04, 0x1c
        /*009a*/ 	.short	(.L_27 - .L_26)


	//   ....[0]....
.L_26:
        /*009c*/ 	.word	0x000000c0


	//   ....[1]....
        /*00a0*/ 	.word	0x000006d0


	//----- nvinfo : EIATTR_CRS_STACK_SIZE
	.align		4
.L_27:
        /*00a4*/ 	.byte	0x04, 0x1e
        /*00a6*/ 	.short	(.L_29 - .L_28)
.L_28:
        /*00a8*/ 	.word	0x00000000


	//----- nvinfo : EIATTR_CBANK_PARAM_SIZE
	.align		4
.L_29:
        /*00ac*/ 	.byte	0x03, 0x19
        /*00ae*/ 	.short	0x0034


	//----- nvinfo : EIATTR_PARAM_CBANK
	.align		4
        /*00b0*/ 	.byte	0x04, 0x0a
        /*00b2*/ 	.short	(.L_31 - .L_30)
	.align		4
.L_30:
        /*00b4*/ 	.word	index@(.nv.constant0._Z16mandelbrotKernelPiiiddddi)
        /*00b8*/ 	.short	0x0380
        /*00ba*/ 	.short	0x0034


	//----- nvinfo : EIATTR_SW_WAR
	.align		4
.L_31:
        /*00bc*/ 	.byte	0x04, 0x36
        /*00be*/ 	.short	(.L_33 - .L_32)
.L_32:
        /*00c0*/ 	.word	0x00000008
.L_33:


//--------------------- .nv.callgraph             --------------------------
	.section	.nv.callgraph,"",@"SHT_CUDA_CALLGRAPH"
	.align	4
	.sectionentsize	8
	.align		4
        /*0000*/ 	.word	0x00000000
	.align		4
        /*0004*/ 	.word	0xffffffff
	.align		4
        /*0008*/ 	.word	0x00000000
	.align		4
        /*000c*/ 	.word	0xfffffffe
	.align		4
        /*0010*/ 	.word	0x00000000
	.align		4
        /*0014*/ 	.word	0xfffffffd
	.align		4
        /*0018*/ 	.word	0x00000000
	.align		4
        /*001c*/ 	.word	0xfffffffc


//--------------------- .text._Z16mandelbrotKernelPiiiddddi --------------------------
	.section	.text._Z16mandelbrotKernelPiiiddddi,"ax",@progbits
	.align	128
        .global         _Z16mandelbrotKernelPiiiddddi
        .type           _Z16mandelbrotKernelPiiiddddi,@function
        .size           _Z16mandelbrotKernelPiiiddddi,(.L_x_13 - _Z16mandelbrotKernelPiiiddddi)
        .other          _Z16mandelbrotKernelPiiiddddi,@"STO_CUDA_ENTRY STV_DEFAULT"
_Z16mandelbrotKernelPiiiddddi:
.text._Z16mandelbrotKernelPiiiddddi:
[----:B------:R-:W-:Y:S01]  /*0000*/  LDC R1, c[0x0][0x37c] ;  /* 0x0000df00ff017b82 */ /* 0x000fe20000000800 */
[----:B------:R-:W0:Y:S07]  /*0010*/  S2R R2, SR_TID.Y ;  /* 0x0000000000027919 */ /* 0x000e2e0000002200 */
[----:B------:R-:W1:Y:S01]  /*0020*/  LDC R0, c[0x0][0x360] ;  /* 0x0000d800ff007b82 */ /* 0x000e620000000800 */
[----:B------:R-:W2:Y:S01]  /*0030*/  LDCU.64 UR6, c[0x0][0x388] ;  /* 0x00007100ff0677ac */ /* 0x000ea20008000a00 */
[----:B------:R-:W1:Y:S06]  /*0040*/  S2R R3, SR_TID.X ;  /* 0x0000000000037919 */ /* 0x000e6c0000002100 */
[----:B------:R-:W0:Y:S08]  /*0050*/  S2UR UR5, SR_CTAID.Y ;  /* 0x00000000000579c3 */ /* 0x000e300000002600 */
[----:B------:R-:W0:Y:S08]  /*0060*/  LDC R7, c[0x0][0x364] ;  /* 0x0000d900ff077b82 */ /* 0x000e300000000800 */
[----:B------:R-:W1:Y:S01]  /*0070*/  S2UR UR4, SR_CTAID.X ;  /* 0x00000000000479c3 */ /* 0x000e620000002500 */
[----:B0-----:R-:W-:-:S05]  /*0080*/  IMAD R7, R7, UR5, R2 ;  /* 0x0000000507077c24 */ /* 0x001fca000f8e0202 */
[----:B--2---:R-:W-:Y:S01]  /*0090*/  ISETP.GE.AND P0, PT, R7, UR7, PT ;  /* 0x0000000707007c0c */ /* 0x004fe2000bf06270 */
[----:B-1----:R-:W-:-:S05]  /*00a0*/  IMAD R0, R0, UR4, R3 ;  /* 0x0000000400007c24 */ /* 0x002fca000f8e0203 */
[----:B------:R-:W-:-:S13]  /*00b0*/  ISETP.GE.OR P0, PT, R0, UR6, P0 ;  /* 0x0000000600007c0c */ /* 0x000fda0008706670 */
[----:B------:R-:W-:Y:S05]  /*00c0*/  @P0 EXIT ;  /* 0x000000000000094d */ /* 0x000fea0003800000 */
[----:B------:R-:W0:Y:S01]  /*00d0*/  I2F.F64 R4, UR6 ;  /* 0x0000000600047d12 */ /* 0x000e220008201c00 */
[----:B------:R-:W-:Y:S01]  /*00e0*/  IMAD.MOV.U32 R2, RZ, RZ, 0x1 ;  /* 0x00000001ff027424 */ /* 0x000fe200078e00ff */
[----:B------:R-:W1:Y:S01]  /*00f0*/  LDC.64 R12, c[0x0][0x390] ;  /* 0x0000e400ff0c7b82 */ /* 0x000e620000000a00 */
[----:B------:R-:W1:Y:S01]  /*0100*/  LDCU.64 UR4, c[0x0][0x3a0] ;  /* 0x00007400ff0477ac */ /* 0x000e620008000a00 */
[----:B------:R-:W-:Y:S04]  /*0110*/  BSSY.RECONVERGENT B0, `(.L_x_0) ;  /* 0x0000018000007945 */ /* 0x000fe80003800200 */
[----:B0-----:R-:W0:Y:S02]  /*0120*/  MUFU.RCP64H R3, R5 ;  /* 0x0000000500037308 */ /* 0x001e240000001800 */
[----:B0-----:R-:W-:-:S08]  /*0130*/  DFMA R8, -R4, R2, 1 ;  /* 0x3ff000000408742b */ /* 0x001fd00000000102 */
[----:B------:R-:W-:-:S08]  /*0140*/  DFMA R8, R8, R8, R8 ;  /* 0x000000080808722b */ /* 0x000fd00000000008 */
[----:B------:R-:W-:Y:S01]  /*0150*/  DFMA R10, R2, R8, R2 ;  /* 0x00000008020a722b */ /* 0x000fe20000000002 */
[----:B------:R-:W0:Y:S01]  /*0160*/  I2F.F64 R2, R0 ;  /* 0x0000000000027312 */ /* 0x000e220000201c00 */
[----:B-1----:R-:W-:-:S06]  /*0170*/  DADD R8, -R12, UR4 ;  /* 0x000000040c087e29 */ /* 0x002fcc0008000100 */
[----:B------:R-:W-:-:S08]  /*0180*/  DFMA R12, -R4, R10, 1 ;  /* 0x3ff00000040c742b */ /* 0x000fd0000000010a */
[----:B------:R-:W-:Y:S02]  /*0190*/  DFMA R12, R10, R12, R10 ;  /* 0x0000000c0a0c722b */ /* 0x000fe4000000000a */
[----:B0-----:R-:W-:-:S08]  /*01a0*/  DMUL R8, R2, R8 ;  /* 0x0000000802087228 */ /* 0x001fd00000000000 */
[----:B------:R-:W-:Y:S02]  /*01b0*/  DMUL R2, R8, R12 ;  /* 0x0000000c08027228 */ /* 0x000fe40000000000 */
[----:B------:R-:W-:-:S06]  /*01c0*/  FSETP.GEU.AND P1, PT, |R9|, 6.5827683646048100446e-37, PT ;  /* 0x036000000900780b */ /* 0x000fcc0003f2e200 */
[----:B------:R-:W-:-:S08]  /*01d0*/  DFMA R10, -R4, R2, R8 ;  /* 0x00000002040a722b */ /* 0x000fd00000000108 */
[----:B------:R-:W-:-:S10]  /*01e0*/  DFMA R2, R12, R10, R2 ;  /* 0x0000000a0c02722b */ /* 0x000fd40000000002 */
[----:B------:R-:W-:-:S05]  /*01f0*/  FFMA R6, RZ, R5, R3 ;  /* 0x00000005ff067223 */ /* 0x000fca0000000003 */
[----:B------:R-:W-:-:S13]  /*0200*/  FSETP.GT.AND P0, PT, |R6|, 1.469367938527859385e-39, PT ;  /* 0x001000000600780b */ /* 0x000fda0003f04200 */
[----:B------:R-:W-:Y:S05]  /*0210*/  @P0 BRA P1, `(.L_x_1) ;  /* 0x00000000001c0947 */ /* 0x000fea0000800000 */
[----:B------:R-:W-:Y:S01]  /*0220*/  IMAD.MOV.U32 R14, RZ, RZ, R8 ;  /* 0x000000ffff0e7224 */ /* 0x000fe200078e0008 */
[----:B------:R-:W-:Y:S01]  /*0230*/  MOV R6, 0x270 ;  /* 0x0000027000067802 */ /* 0x000fe20000000f00 */
[----:B------:R-:W-:Y:S02]  /*0240*/  IMAD.MOV.U32 R15, RZ, RZ, R9 ;  /* 0x000000ffff0f7224 */ /* 0x000fe400078e0009 */
[----:B------:R-:W-:-:S07]  /*0250*/  IMAD.MOV.U32 R11, RZ, RZ, R5 ;  /* 0x000000ffff0b7224 */ /* 0x000fce00078e0005 */
[----:B------:R-:W-:Y:S05]  /*0260*/  CALL.REL.NOINC `($__internal_0_$__cuda_sm20_div_rn_f64_full) ;  /* 0x00000004001c7944 */ /* 0x000fea0003c00000 */
[----:B------:R-:W-:Y:S02]  /*0270*/  IMAD.MOV.U32 R2, RZ, RZ, R14 ;  /* 0x000000ffff027224 */ /* 0x000fe400078e000e */
[----:B------:R-:W-:-:S07]  /*0280*/  IMAD.MOV.U32 R3, RZ, RZ, R15 ;  /* 0x000000ffff037224 */ /* 0x000fce00078e000f */
.L_x_1:
[----:B------:R-:W-:Y:S05]  /*0290*/  BSYNC.RECONVERGENT B0 ;  /* 0x0000000000007941 */ /* 0x000fea0003800200 */
.L_x_0:
[----:B------:R-:W0:Y:S01]  /*02a0*/  LDCU UR4, c[0x0][0x38c] ;  /* 0x00007180ff0477ac */ /* 0x000e220008000800 */
[----:B------:R-:W-:Y:S01]  /*02b0*/  IMAD.MOV.U32 R4, RZ, RZ, 0x1 ;  /* 0x00000001ff047424 */ /* 0x000fe200078e00ff */
[----:B------:R-:W1:Y:S01]  /*02c0*/  LDC.64 R14, c[0x0][0x3a8] ;  /* 0x0000ea00ff0e7b82 */ /* 0x000e620000000a00 */
[----:B------:R-:W-:Y:S01]  /*02d0*/  BSSY.RECONVERGENT B0, `(.L_x_2) ;  /* 0x000001c000007945 */ /* 0x000fe20003800200 */
[----:B0-----:R-:W0:Y:S01]  /*02e0*/  I2F.F64.U32 R8, UR4 ;  /* 0x0000000400087d12 */ /* 0x001e220008201800 */
[----:B------:R-:W2:Y:S07]  /*02f0*/  LDCU.128 UR4, c[0x0][0x390] ;  /* 0x00007200ff0477ac */ /* 0x000eae0008000c00 */
[----:B0-----:R-:W0:Y:S01]  /*0300*/  MUFU.RCP64H R5, R9 ;  /* 0x0000000900057308 */ /* 0x001e220000001800 */
[----:B--2---:R-:W-:-:S02]  /*0310*/  DADD R2, R2, UR4 ;  /* 0x0000000402027e29 */ /* 0x004fc40008000000 */
[----:B0-----:R-:W-:-:S08]  /*0320*/  DFMA R10, -R8, R4, 1 ;  /* 0x3ff00000080a742b */ /* 0x001fd00000000104 */
[----:B------:R-:W-:-:S08]  /*0330*/  DFMA R10, R10, R10, R10 ;  /* 0x0000000a0a0a722b */ /* 0x000fd0000000000a */
[----:B------:R-:W-:Y:S01]  /*0340*/  DFMA R12, R4, R10, R4 ;  /* 0x0000000a040c722b */ /* 0x000fe20000000004 */
[----:B------:R-:W0:Y:S01]  /*0350*/  I2F.F64.U32 R4, R7 ;  /* 0x0000000700047312 */ /* 0x000e220000201800 */
[----:B-1----:R-:W-:-:S06]  /*0360*/  DADD R10, R14, -UR6 ;  /* 0x800000060e0a7e29 */ /* 0x002fcc0008000000 */
        /* <DEDUP_REMOVED lines=13> */
[----:B------:R-:W-:Y:S02]  /*0440*/  IMAD.MOV.U32 R4, RZ, RZ, R8 ;  /* 0x000000ffff047224 */ /* 0x000fe400078e0008 */
[----:B------:R-:W-:-:S07]  /*0450*/  IMAD.MOV.U32 R11, RZ, RZ, R9 ;  /* 0x000000ffff0b7224 */ /* 0x000fce00078e0009 */
[----:B------:R-:W-:Y:S05]  /*0460*/  CALL.REL.NOINC `($__internal_0_$__cuda_sm20_div_rn_f64_full) ;  /* 0x00000000009c7944 */ /* 0x000fea0003c00000 */
[----:B------:R-:W-:Y:S02]  /*0470*/  IMAD.MOV.U32 R4, RZ, RZ, R14 ;  /* 0x000000ffff047224 */ /* 0x000fe400078e000e */
[----:B------:R-:W-:-:S07]  /*0480*/  IMAD.MOV.U32 R5, RZ, RZ, R15 ;  /* 0x000000ffff057224 */ /* 0x000fce00078e000f */
.L_x_3:
[----:B------:R-:W-:Y:S05]  /*0490*/  BSYNC.RECONVERGENT B0 ;  /* 0x0000000000007941 */ /* 0x000fea0003800200 */
.L_x_2:
[----:B------:R-:W0:Y:S01]  /*04a0*/  LDCU UR6, c[0x0][0x3b0] ;  /* 0x00007600ff0677ac */ /* 0x000e220008000800 */
[----:B------:R-:W1:Y:S01]  /*04b0*/  LDCU.64 UR8, c[0x0][0x398] ;  /* 0x00007300ff0877ac */ /* 0x000e620008000a00 */
[----:B------:R-:W2:Y:S01]  /*04c0*/  LDCU.64 UR4, c[0x0][0x358] ;  /* 0x00006b00ff0477ac */ /* 0x000ea20008000a00 */
[----:B0-----:R-:W-:Y:S01]  /*04d0*/  UISETP.GE.AND UP0, UPT, UR6, 0x1, UPT ;  /* 0x000000010600788c */ /* 0x001fe2000bf06270 */
[----:B-1----:R-:W-:Y:S01]  /*04e0*/  DADD R14, R4, UR8 ;  /* 0x00000008040e7e29 */ /* 0x002fe20008000000 */
[----:B------:R-:W-:-:S07]  /*04f0*/  IMAD.MOV.U32 R4, RZ, RZ, RZ ;  /* 0x000000ffff047224 */ /* 0x000fce00078e00ff */
[----:B--2---:R-:W-:Y:S05]  /*0500*/  BRA.U !UP0, `(.L_x_4) ;  /* 0x0000000108507547 */ /* 0x004fea000b800000 */
[----:B------:R-:W-:Y:S01]  /*0510*/  BSSY.RECONVERGENT B0, `(.L_x_5) ;  /* 0x0000011000007945 */ /* 0x000fe20003800200 */
[----:B------:R-:W-:Y:S01]  /*0520*/  IMAD.MOV.U32 R6, RZ, RZ, RZ ;  /* 0x000000ffff067224 */ /* 0x000fe200078e00ff */
[----:B------:R-:W-:Y:S02]  /*0530*/  CS2R R4, SRZ ;  /* 0x0000000000047805 */ /* 0x000fe4000001ff00 */
[----:B------:R-:W-:Y:S02]  /*0540*/  CS2R R8, SRZ ;  /* 0x0000000000087805 */ /* 0x000fe4000001ff00 */
[----:B------:R-:W-:Y:S02]  /*0550*/  CS2R R10, SRZ ;  /* 0x00000000000a7805 */ /* 0x000fe4000001ff00 */
[----:B------:R-:W-:-:S07]  /*0560*/  CS2R R12, SRZ ;  /* 0x00000000000c7805 */ /* 0x000fce000001ff00 */
.L_x_6:
[----:B------:R-:W-:Y:S01]  /*0570*/  DADD R4, R8, -R4 ;  /* 0x0000000008047229 */ /* 0x000fe20000000804 */
[----:B------:R-:W-:Y:S01]  /*0580*/  VIADD R6, R6, 0x1 ;  /* 0x0000000106067836 */ /* 0x000fe20000000000 */
[----:B------:R-:W-:-:S04]  /*0590*/  DADD R8, R12, R12 ;  /* 0x000000000c087229 */ /* 0x000fc8000000000c */
[----:B------:R-:W-:Y:S02]  /*05a0*/  ISETP.GE.AND P0, PT, R6, UR6, PT ;  /* 0x0000000606007c0c */ /* 0x000fe4000bf06270 */
[----:B------:R-:W-:Y:S02]  /*05b0*/  DADD R12, R2, R4 ;  /* 0x00000000020c7229 */ /* 0x000fe40000000004 */
[----:B------:R-:W-:-:S06]  /*05c0*/  DFMA R10, R8, R10, R14 ;  /* 0x0000000a080a722b */ /* 0x000fcc000000000e */
[----:B------:R-:W-:Y:S02]  /*05d0*/  DMUL R8, R12, R12 ;  /* 0x0000000c0c087228 */ /* 0x000fe40000000000 */
[----:B------:R-:W-:-:S08]  /*05e0*/  DMUL R4, R10, R10 ;  /* 0x0000000a0a047228 */ /* 0x000fd00000000000 */
[----:B------:R-:W-:-:S08]  /*05f0*/  DADD R16, R8, R4 ;  /* 0x0000000008107229 */ /* 0x000fd00000000004 */
[----:B------:R-:W-:-:S14]  /*0600*/  DSETP.LE.AND P1, PT, R16, 4, PT ;  /* 0x401000001000742a */ /* 0x000fdc0003f23000 */
[----:B------:R-:W-:Y:S05]  /*0610*/  @!P0 BRA P1, `(.L_x_6) ;  /* 0xfffffffc00d48947 */ /* 0x000fea000083ffff */
[----:B------:R-:W-:Y:S05]  /*0620*/  BSYNC.RECONVERGENT B0 ;  /* 0x0000000000007941 */ /* 0x000fea0003800200 */
.L_x_5:
[----:B------:R-:W-:-:S05]  /*0630*/  IMAD.HI.U32 R4, R6, 0x51eb851f, RZ ;  /* 0x51eb851f06047827 */ /* 0x000fca00078e00ff */
[----:B------:R-:W-:-:S07]  /*0640*/  SHF.R.U32.HI R4, RZ, 0x6, R4 ;  /* 0x00000006ff047819 */ /* 0x000fce0000011604 */
.L_x_4:
[----:B------:R-:W0:Y:S01]  /*0650*/  LDC.64 R2, c[0x0][0x380] ;  /* 0x0000e000ff027b82 */ /* 0x000e220000000a00 */
[----:B------:R-:W1:Y:S01]  /*0660*/  LDCU UR7, c[0x0][0x388] ;  /* 0x00007100ff0777ac */ /* 0x000e620008000800 */
[C---:B------:R-:W-:Y:S02]  /*0670*/  IMAD.U32 R5, R4.reuse, 0x10000, RZ ;  /* 0x0001000004057824 */ /* 0x040fe400078e00ff */
[----:B------:R-:W-:-:S05]  /*0680*/  IMAD.SHL.U32 R6, R4, 0x100, RZ ;  /* 0x0000010004067824 */ /* 0x000fca00078e00ff */
[----:B------:R-:W-:Y:S01]  /*0690*/  LOP3.LUT R5, R4, R6, R5, 0xfe, !PT ;  /* 0x0000000604057212 */ /* 0x000fe200078efe05 */
[----:B-1----:R-:W-:-:S04]  /*06a0*/  IMAD R7, R7, UR7, R0 ;  /* 0x0000000707077c24 */ /* 0x002fc8000f8e0200 */
[----:B0-----:R-:W-:-:S05]  /*06b0*/  IMAD.WIDE R2, R7, 0x4, R2 ;  /* 0x0000000407027825 */ /* 0x001fca00078e0202 */
[----:B------:R-:W-:Y:S01]  /*06c0*/  STG.E desc[UR4][R2.64], R5 ;  /* 0x0000000502007986 */ /* 0x000fe2000c101904 */
[----:B------:R-:W-:Y:S05]  /*06d0*/  EXIT ;  /* 0x000000000000794d */ /* 0x000fea0003800000 */
        .weak           $__internal_0_$__cuda_sm20_div_rn_f64_full
        .type           $__internal_0_$__cuda_sm20_div_rn_f64_full,@function
        .size           $__internal_0_$__cuda_sm20_div_rn_f64_full,(.L_x_13 - $__internal_0_$__cuda_sm20_div_rn_f64_full)
$__internal_0_$__cuda_sm20_div_rn_f64_full:
[C---:B------:R-:W-:Y:S01]  /*06e0*/  FSETP.GEU.AND P0, PT, |R11|.reuse, 1.469367938527859385e-39, PT ;  /* 0x001000000b00780b */ /* 0x040fe20003f0e200 */
[--C-:B------:R-:W-:Y:S01]  /*06f0*/  IMAD.MOV.U32 R10, RZ, RZ, R4.reuse ;  /* 0x000000ffff0a7224 */ /* 0x100fe200078e0004 */
[C---:B------:R-:W-:Y:S01]  /*0700*/  LOP3.LUT R12, R11.reuse, 0x800fffff, RZ, 0xc0, !PT ;  /* 0x800fffff0b0c7812 */ /* 0x040fe200078ec0ff */
[----:B------:R-:W-:Y:S01]  /*0710*/  IMAD.MOV.U32 R9, RZ, RZ, R15 ;  /* 0x000000ffff097224 */ /* 0x000fe200078e000f */
[----:B------:R-:W-:Y:S01]  /*0720*/  LOP3.LUT R20, R11, 0x7ff00000, RZ, 0xc0, !PT ;  /* 0x7ff000000b147812 */ /* 0x000fe200078ec0ff */
[----:B------:R-:W-:Y:S01]  /*0730*/  IMAD.MOV.U32 R16, RZ, RZ, 0x1 ;  /* 0x00000001ff107424 */ /* 0x000fe200078e00ff */
[----:B------:R-:W-:Y:S01]  /*0740*/  LOP3.LUT R13, R12, 0x3ff00000, RZ, 0xfc, !PT ;  /* 0x3ff000000c0d7812 */ /* 0x000fe200078efcff */
[----:B------:R-:W-:Y:S01]  /*0750*/  IMAD.MOV.U32 R12, RZ, RZ, R4 ;  /* 0x000000ffff0c7224 */ /* 0x000fe200078e0004 */
[C---:B------:R-:W-:Y:S01]  /*0760*/  FSETP.GEU.AND P2, PT, |R9|.reuse, 1.469367938527859385e-39, PT ;  /* 0x001000000900780b */ /* 0x040fe20003f4e200 */
[----:B------:R-:W-:Y:S01]  /*0770*/  IMAD.MOV.U32 R8, RZ, RZ, R14 ;  /* 0x000000ffff087224 */ /* 0x000fe200078e000e */
[----:B------:R-:W-:Y:S01]  /*0780*/  LOP3.LUT R15, R9, 0x7ff00000, RZ, 0xc0, !PT ;  /* 0x7ff00000090f7812 */ /* 0x000fe200078ec0ff */
[----:B------:R-:W-:Y:S02]  /*0790*/  BSSY.RECONVERGENT B1, `(.L_x_7) ;  /* 0x0000050000017945 */ /* 0x000fe40003800200 */
[----:B------:R-:W-:Y:S01]  /*07a0*/  @!P0 DMUL R12, R10, 8.98846567431157953865e+307 ;  /* 0x7fe000000a0c8828 */ /* 0x000fe20000000000 */
[----:B------:R-:W-:-:S05]  /*07b0*/  ISETP.GE.U32.AND P1, PT, R15, R20, PT ;  /* 0x000000140f00720c */ /* 0x000fca0003f26070 */
[----:B------:R-:W0:Y:S02]  /*07c0*/  MUFU.RCP64H R17, R13 ;  /* 0x0000000d00117308 */ /* 0x000e240000001800 */
[----:B------:R-:W-:-:S04]  /*07d0*/  @!P2 LOP3.LUT R14, R11, 0x7ff00000, RZ, 0xc0, !PT ;  /* 0x7ff000000b0ea812 */ /* 0x000fc800078ec0ff */
[----:B------:R-:W-:Y:S01]  /*07e0*/  @!P2 ISETP.GE.U32.AND P3, PT, R15, R14, PT ;  /* 0x0000000e0f00a20c */ /* 0x000fe20003f66070 */
[----:B------:R-:W-:-:S05]  /*07f0*/  IMAD.MOV.U32 R14, RZ, RZ, 0x1ca00000 ;  /* 0x1ca00000ff0e7424 */ /* 0x000fca00078e00ff */
[----:B------:R-:W-:-:S04]  /*0800*/  @!P2 SEL R19, R14, 0x63400000, !P3 ;  /* 0x634000000e13a807 */ /* 0x000fc80005800000 */
[----:B------:R-:W-:Y:S01]  /*0810*/  @!P2 LOP3.LUT R22, R19, 0x80000000, R9, 0xf8, !PT ;  /* 0x800000001316a812 */ /* 0x000fe200078ef809 */
[----:B0-----:R-:W-:-:S03]  /*0820*/  DFMA R4, R16, -R12, 1 ;  /* 0x3ff000001004742b */ /* 0x001fc6000000080c */
[----:B------:R-:W-:Y:S01]  /*0830*/  @!P2 LOP3.LUT R23, R22, 0x100000, RZ, 0xfc, !PT ;  /* 0x001000001617a812 */ /* 0x000fe200078efcff */
[----:B------:R-:W-:-:S04]  /*0840*/  @!P2 IMAD.MOV.U32 R22, RZ, RZ, RZ ;  /* 0x000000ffff16a224 */ /* 0x000fc800078e00ff */
[----:B------:R-:W-:-:S08]  /*0850*/  DFMA R4, R4, R4, R4 ;  /* 0x000000040404722b */ /* 0x000fd00000000004 */
[----:B------:R-:W-:Y:S01]  /*0860*/  DFMA R16, R16, R4, R16 ;  /* 0x000000041010722b */ /* 0x000fe20000000010 */
[----:B------:R-:W-:Y:S01]  /*0870*/  SEL R5, R14, 0x63400000, !P1 ;  /* 0x634000000e057807 */ /* 0x000fe20004800000 */
[----:B------:R-:W-:-:S03]  /*0880*/  IMAD.MOV.U32 R4, RZ, RZ, R8 ;  /* 0x000000ffff047224 */ /* 0x000fc600078e0008 */
[----:B------:R-:W-:-:S03]  /*0890*/  LOP3.LUT R5, R5, 0x800fffff, R9, 0xf8, !PT ;  /* 0x800fffff05057812 */ /* 0x000fc600078ef809 */
[----:B------:R-:W-:-:S03]  /*08a0*/  DFMA R18, R16, -R12, 1 ;  /* 0x3ff000001012742b */ /* 0x000fc6000000080c */
[----:B------:R-:W-:Y:S01]  /*08b0*/  @!P2 DFMA R4, R4, 2, -R22 ;  /* 0x400000000404a82b */ /* 0x000fe20000000816 */
[----:B------:R-:W-:-:S04]  /*08c0*/  IMAD.MOV.U32 R22, RZ, RZ, R15 ;  /* 0x000000ffff167224 */ /* 0x000fc800078e000f */
[----:B------:R-:W-:Y:S01]  /*08d0*/  DFMA R16, R16, R18, R16 ;  /* 0x000000121010722b */ /* 0x000fe20000000010 */
[----:B------:R-:W-:Y:S01]  /*08e0*/  IMAD.MOV.U32 R23, RZ, RZ, R20 ;  /* 0x000000ffff177224 */ /* 0x000fe200078e0014 */
[----:B------:R-:W-:-:S03]  /*08f0*/  @!P0 LOP3.LUT R23, R13, 0x7ff00000, RZ, 0xc0, !PT ;  /* 0x7ff000000d178812 */ /* 0x000fc600078ec0ff */
[----:B------:R-:W-:Y:S02]  /*0900*/  @!P2 LOP3.LUT R22, R5, 0x7ff00000, RZ, 0xc0, !PT ;  /* 0x7ff000000516a812 */ /* 0x000fe400078ec0ff */
[----:B------:R-:W-:Y:S01]  /*0910*/  VIADD R25, R23, 0xffffffff ;  /* 0xffffffff17197836 */ /* 0x000fe20000000000 */
[----:B------:R-:W-:Y:S02]  /*0920*/  DMUL R18, R16, R4 ;  /* 0x0000000410127228 */ /* 0x000fe40000000000 */
[----:B------:R-:W-:-:S05]  /*0930*/  VIADD R24, R22, 0xffffffff ;  /* 0xffffffff16187836 */ /* 0x000fca0000000000 */
[----:B------:R-:W-:Y:S01]  /*0940*/  ISETP.GT.U32.AND P0, PT, R24, 0x7feffffe, PT ;  /* 0x7feffffe1800780c */ /* 0x000fe20003f04070 */
[----:B------:R-:W-:-:S03]  /*0950*/  DFMA R20, R18, -R12, R4 ;  /* 0x8000000c1214722b */ /* 0x000fc60000000004 */
[----:B------:R-:W-:-:S05]  /*0960*/  ISETP.GT.U32.OR P0, PT, R25, 0x7feffffe, P0 ;  /* 0x7feffffe1900780c */ /* 0x000fca0000704470 */
[----:B------:R-:W-:-:S08]  /*0970*/  DFMA R16, R16, R20, R18 ;  /* 0x000000141010722b */ /* 0x000fd00000000012 */
[----:B------:R-:W-:Y:S05]  /*0980*/  @P0 BRA `(.L_x_8) ;  /* 0x00000000006c0947 */ /* 0x000fea0003800000 */
[----:B------:R-:W-:-:S04]  /*0990*/  LOP3.LUT R18, R11, 0x7ff00000, RZ, 0xc0, !PT ;  /* 0x7ff000000b127812 */ /* 0x000fc800078ec0ff */
[CC--:B------:R-:W-:Y:S02]  /*09a0*/  VIADDMNMX R8, R15.reuse, -R18.reuse, 0xb9600000, !PT ;  /* 0xb96000000f087446 */ /* 0x0c0fe40007800912 */
[----:B------:R-:W-:Y:S02]  /*09b0*/  ISETP.GE.U32.AND P0, PT, R15, R18, PT ;  /* 0x000000120f00720c */ /* 0x000fe40003f06070 */
[----:B------:R-:W-:Y:S02]  /*09c0*/  VIMNMX R8, PT, PT, R8, 0x46a00000, PT ;  /* 0x46a0000008087848 */ /* 0x000fe40003fe0100 */
[----:B------:R-:W-:-:S05]  /*09d0*/  SEL R9, R14, 0x63400000, !P0 ;  /* 0x634000000e097807 */ /* 0x000fca0004000000 */
[----:B------:R-:W-:Y:S02]  /*09e0*/  IMAD.IADD R18, R8, 0x1, -R9 ;  /* 0x0000000108127824 */ /* 0x000fe400078e0a09 */
[----:B------:R-:W-:Y:S02]  /*09f0*/  IMAD.MOV.U32 R8, RZ, RZ, RZ ;  /* 0x000000ffff087224 */ /* 0x000fe400078e00ff */
[----:B------:R-:W-:-:S06]  /*0a00*/  VIADD R9, R18, 0x7fe00000 ;  /* 0x7fe0000012097836 */ /* 0x000fcc0000000000 */
[----:B------:R-:W-:-:S10]  /*0a10*/  DMUL R14, R16, R8 ;  /* 0x00000008100e7228 */ /* 0x000fd40000000000 */
[----:B------:R-:W-:-:S13]  /*0a20*/  FSETP.GTU.AND P0, PT, |R15|, 1.469367938527859385e-39, PT ;  /* 0x001000000f00780b */ /* 0x000fda0003f0c200 */
[----:B------:R-:W-:Y:S05]  /*0a30*/  @P0 BRA `(.L_x_9) ;  /* 0x0000000000940947 */ /* 0x000fea0003800000 */
[----:B------:R-:W-:Y:S01]  /*0a40*/  DFMA R4, R16, -R12, R4 ;  /* 0x8000000c1004722b */ /* 0x000fe20000000004 */
[----:B------:R-:W-:-:S09]  /*0a50*/  IMAD.MOV.U32 R8, RZ, RZ, RZ ;  /* 0x000000ffff087224 */ /* 0x000fd200078e00ff */
[C---:B------:R-:W-:Y:S02]  /*0a60*/  FSETP.NEU.AND P0, PT, R5.reuse, RZ, PT ;  /* 0x000000ff0500720b */ /* 0x040fe40003f0d000 */
[----:B------:R-:W-:-:S04]  /*0a70*/  LOP3.LUT R11, R5, 0x80000000, R11, 0x48, !PT ;  /* 0x80000000050b7812 */ /* 0x000fc800078e480b */
[----:B------:R-:W-:-:S07]  /*0a80*/  LOP3.LUT R9, R11, R9, RZ, 0xfc, !PT ;  /* 0x000000090b097212 */ /* 0x000fce00078efcff */
[----:B------:R-:W-:Y:S05]  /*0a90*/  @!P0 BRA `(.L_x_9) ;  /* 0x00000000007c8947 */ /* 0x000fea0003800000 */
[----:B------:R-:W-:Y:S01]  /*0aa0*/  IMAD.MOV R5, RZ, RZ, -R18 ;  /* 0x000000ffff057224 */ /* 0x000fe200078e0a12 */
[----:B------:R-:W-:Y:S01]  /*0ab0*/  DMUL.RP R8, R16, R8 ;  /* 0x0000000810087228 */ /* 0x000fe20000008000 */
[----:B------:R-:W-:-:S06]  /*0ac0*/  IMAD.MOV.U32 R4, RZ, RZ, RZ ;  /* 0x000000ffff047224 */ /* 0x000fcc00078e00ff */
[----:B------:R-:W-:-:S03]  /*0ad0*/  DFMA R4, R14, -R4, R16 ;  /* 0x800000040e04722b */ /* 0x000fc60000000010 */
[----:B------:R-:W-:-:S03]  /*0ae0*/  LOP3.LUT R11, R9, R11, RZ, 0x3c, !PT ;  /* 0x0000000b090b7212 */ /* 0x000fc600078e3cff */
[----:B------:R-:W-:-:S04]  /*0af0*/  IADD3 R4, PT, PT, -R18, -0x43300000, RZ ;  /* 0xbcd0000012047810 */ /* 0x000fc80007ffe1ff */
[----:B------:R-:W-:-:S04]  /*0b00*/  FSETP.NEU.AND P0, PT, |R5|, R4, PT ;  /* 0x000000040500720b */ /* 0x000fc80003f0d200 */
[----:B------:R-:W-:Y:S02]  /*0b10*/  FSEL R14, R8, R14, !P0 ;  /* 0x0000000e080e7208 */ /* 0x000fe40004000000 */
[----:B------:R-:W-:Y:S01]  /*0b20*/  FSEL R15, R11, R15, !P0 ;  /* 0x0000000f0b0f7208 */ /* 0x000fe20004000000 */
[----:B------:R-:W-:Y:S06]  /*0b30*/  BRA `(.L_x_9) ;  /* 0x0000000000547947 */ /* 0x000fec0003800000 */
.L_x_8:
[----:B------:R-:W-:-:S14]  /*0b40*/  DSETP.NAN.AND P0, PT, R8, R8, PT ;  /* 0x000000080800722a */ /* 0x000fdc0003f08000 */
[----:B------:R-:W-:Y:S05]  /*0b50*/  @P0 BRA `(.L_x_10) ;  /* 0x0000000000440947 */ /* 0x000fea0003800000 */
[----:B------:R-:W-:-:S14]  /*0b60*/  DSETP.NAN.AND P0, PT, R10, R10, PT ;  /* 0x0000000a0a00722a */ /* 0x000fdc0003f08000 */
[----:B------:R-:W-:Y:S05]  /*0b70*/  @P0 BRA `(.L_x_11) ;  /* 0x0000000000300947 */ /* 0x000fea0003800000 */
[----:B------:R-:W-:Y:S01]  /*0b80*/  ISETP.NE.AND P0, PT, R22, R23, PT ;  /* 0x000000171600720c */ /* 0x000fe20003f05270 */
[----:B------:R-:W-:Y:S02]  /*0b90*/  IMAD.MOV.U32 R14, RZ, RZ, 0x0 ;  /* 0x00000000ff0e7424 */ /* 0x000fe400078e00ff */
[----:B------:R-:W-:-:S10]  /*0ba0*/  IMAD.MOV.U32 R15, RZ, RZ, -0x80000 ;  /* 0xfff80000ff0f7424 */ /* 0x000fd400078e00ff */
[----:B------:R-:W-:Y:S05]  /*0bb0*/  @!P0 BRA `(.L_x_9) ;  /* 0x0000000000348947 */ /* 0x000fea0003800000 */
[----:B------:R-:W-:Y:S02]  /*0bc0*/  ISETP.NE.AND P0, PT, R22, 0x7ff00000, PT ;  /* 0x7ff000001600780c */ /* 0x000fe40003f05270 */
[----:B------:R-:W-:Y:S02]  /*0bd0*/  LOP3.LUT R15, R9, 0x80000000, R11, 0x48, !PT ;  /* 0x80000000090f7812 */ /* 0x000fe400078e480b */
[----:B------:R-:W-:-:S13]  /*0be0*/  ISETP.EQ.OR P0, PT, R23, RZ, !P0 ;  /* 0x000000ff1700720c */ /* 0x000fda0004702670 */
[----:B------:R-:W-:Y:S01]  /*0bf0*/  @P0 LOP3.LUT R4, R15, 0x7ff00000, RZ, 0xfc, !PT ;  /* 0x7ff000000f040812 */ /* 0x000fe200078efcff */
[----:B------:R-:W-:Y:S02]  /*0c00*/  @!P0 IMAD.MOV.U32 R14, RZ, RZ, RZ ;  /* 0x000000ffff0e8224 */ /* 0x000fe400078e00ff */
[----:B------:R-:W-:Y:S02]  /*0c10*/  @P0 IMAD.MOV.U32 R14, RZ, RZ, RZ ;  /* 0x000000ffff0e0224 */ /* 0x000fe400078e00ff */
[----:B------:R-:W-:Y:S01]  /*0c20*/  @P0 IMAD.MOV.U32 R15, RZ, RZ, R4 ;  /* 0x000000ffff0f0224 */ /* 0x000fe200078e0004 */
[----:B------:R-:W-:Y:S06]  /*0c30*/  BRA `(.L_x_9) ;  /* 0x0000000000147947 */ /* 0x000fec0003800000 */
.L_x_11:
[----:B------:R-:W-:Y:S01]  /*0c40*/  LOP3.LUT R15, R11, 0x80000, RZ, 0xfc, !PT ;  /* 0x000800000b0f7812 */ /* 0x000fe200078efcff */
[----:B------:R-:W-:Y:S01]  /*0c50*/  IMAD.MOV.U32 R14, RZ, RZ, R10 ;  /* 0x000000ffff0e7224 */ /* 0x000fe200078e000a */
[----:B------:R-:W-:Y:S06]  /*0c60*/  BRA `(.L_x_9) ;  /* 0x0000000000087947 */ /* 0x000fec0003800000 */
.L_x_10:
[----:B------:R-:W-:Y:S01]  /*0c70*/  LOP3.LUT R15, R9, 0x80000, RZ, 0xfc, !PT ;  /* 0x00080000090f7812 */ /* 0x000fe200078efcff */
[----:B------:R-:W-:-:S07]  /*0c80*/  IMAD.MOV.U32 R14, RZ, RZ, R8 ;  /* 0x000000ffff0e7224 */ /* 0x000fce00078e0008 */
.L_x_9:
[----:B------:R-:W-:Y:S05]  /*0c90*/  BSYNC.RECONVERGENT B1 ;  /* 0x0000000000017941 */ /* 0x000fea0003800200 */
.L_x_7:
[----:B------:R-:W-:Y:S02]  /*0ca0*/  IMAD.MOV.U32 R4, RZ, RZ, R6 ;  /* 0x000000ffff047224 */ /* 0x000fe400078e0006 */
[----:B------:R-:W-:-:S04]  /*0cb0*/  IMAD.MOV.U32 R5, RZ, RZ, 0x0 ;  /* 0x00000000ff057424 */ /* 0x000fc800078e00ff */
[----:B------:R-:W-:Y:S05]  /*0cc0*/  RET.REL.NODEC R4 `(_Z16mandelbrotKernelPiiiddddi) ;  /* 0xfffffff004cc7950 */ /* 0x000fea0003c3ffff */
.L_x_12:
[----:B------:R-:W-:-:S00]  /*0cd0*/  BRA `(.L_x_12) ;  /* 0xfffffffc00fc7947 */ /* 0x000fc0000383ffff */
[----:B------:R-:W-:-:S00]  /*0ce0*/  NOP ;  /* 0x0000000000007918 */ /* 0x000fc00000000000 */
        /* <DEDUP_REMOVED lines=9> */
.L_x_13:


//--------------------- .nv.shared.reserved.0     --------------------------
	.section	.nv.shared.reserved.0,"aw",@nobits
	.weak		__nv_reservedSMEM_offset_0_alias
	.size		__nv_reservedSMEM_offset_0_alias, 0, 64
	.other		__nv_reservedSMEM_offset_0_alias,@"STO_CUDA_RESERVED_SHARED STV_DEFAULT"
__nv_reservedSMEM_offset_0_alias:
	.zero		0
	.zero		64


//--------------------- .nv.constant0._Z16mandelbrotKernelPiiiddddi --------------------------
	.section	.nv.constant0._Z16mandelbrotKernelPiiiddddi,"a",@progbits
	.sectionflags	@""
	.align	4
.nv.constant0._Z16mandelbrotKernelPiiiddddi:
	.zero		948


//--------------------- SYMBOLS --------------------------

	.type		.nv.reservedSmem.offset0,@object
	.size		.nv.reservedSmem.offset0,0x4
